//
// Generated by NVIDIA NVVM Compiler
//
// Compiler Build ID: CL-36424714
// Cuda compilation tools, release 13.0, V13.0.88
// Based on NVVM 20.0.0
//

.version 9.0
.target sm_100
.address_size 64

	// .globl	_Z9addKernelPiPKiS1_

.visible .entry _Z9addKernelPiPKiS1_(
	.param .u64 .ptr .align 1 _Z9addKernelPiPKiS1__param_0,
	.param .u64 .ptr .align 1 _Z9addKernelPiPKiS1__param_1,
	.param .u64 .ptr .align 1 _Z9addKernelPiPKiS1__param_2
)
{
	.reg .b32 	%r<13>;
	.reg .b64 	%rd<11>;

	ld.param.u64 	%rd1, [_Z9addKernelPiPKiS1__param_0];
	ld.param.u64 	%rd2, [_Z9addKernelPiPKiS1__param_1];
	ld.param.u64 	%rd3, [_Z9addKernelPiPKiS1__param_2];
	cvta.to.global.u64 	%rd4, %rd1;
	cvta.to.global.u64 	%rd5, %rd3;
	cvta.to.global.u64 	%rd6, %rd2;
	mov.u32 	%r1, %ntid.x;
	mov.u32 	%r2, %ctaid.x;
	mov.u32 	%r3, %tid.x;
	mad.lo.s32 	%r4, %r1, %r2, %r3;
	mov.u32 	%r5, %ntid.y;
	mov.u32 	%r6, %ctaid.y;
	mov.u32 	%r7, %tid.y;
	mad.lo.s32 	%r8, %r5, %r6, %r7;
	mad.lo.s32 	%r9, %r4, 5, %r8;
	mul.wide.s32 	%rd7, %r9, 4;
	add.s64 	%rd8, %rd6, %rd7;
	ld.global.u32 	%r10, [%rd8];
	add.s64 	%rd9, %rd5, %rd7;
	ld.global.u32 	%r11, [%rd9];
	add.s32 	%r12, %r11, %r10;
	add.s64 	%rd10, %rd4, %rd7;
	st.global.u32 	[%rd10], %r12;
	ret;

}


// ===== COMPILED SASS (sm_100) =====

	.target	sm_100

	.elftype	@"ET_EXEC"


//--------------------- .note.nv.tkinfo           --------------------------
	.section	.note.nv.tkinfo,"",@"SHT_NOTE"
	.sectionflags	@"SHF_NOTE_NV_TKINFO"
	.tkinfo
        /*0018*/ 	.word	0x00000002
        /*0030*/ 	.string	""
        /*0030*/ 	.string	"ptxas"
        /*0030*/ 	.string	"Cuda compilation tools, release 13.0, V13.0.88"
        /*0030*/ 	.string	"Build cuda_13.0.r13.0/compiler.36424714_0"
        /*0030*/ 	.string	"-arch sm_100 -m 64 "



//--------------------- .note.nv.cuinfo           --------------------------
	.section	.note.nv.cuinfo,"",@"SHT_NOTE"
	.sectionflags	@"SHF_NOTE_NV_CUINFO"
        /*0018*/ 	.short	0x0002
        /*001a*/ 	.short	0x0064
        /*001c*/ 	.short	0x0082
	.zero		2


//--------------------- .nv.info                  --------------------------
	.section	.nv.info,"",@"SHT_CUDA_INFO"
	.align	4


	//----- nvinfo : EIATTR_REGCOUNT
	.align		4
        /*0000*/ 	.byte	0x04, 0x2f
        /*0002*/ 	.short	(.L_1 - .L_0)
	.align		4
.L_0:
        /*0004*/ 	.word	index@(_Z9addKernelPiPKiS1_)
        /*0008*/ 	.word	0x0000000c


	//----- nvinfo : EIATTR_FRAME_SIZE
	.align		4
.L_1:
        /*000c*/ 	.byte	0x04, 0x11
        /*000e*/ 	.short	(.L_3 - .L_2)
	.align		4
.L_2:
        /*0010*/ 	.word	index@(_Z9addKernelPiPKiS1_)
        /*0014*/ 	.word	0x00000000


	//----- nvinfo : EIATTR_MIN_STACK_SIZE
	.align		4
.L_3:
        /*0018*/ 	.byte	0x04, 0x12
        /*001a*/ 	.short	(.L_5 - .L_4)
	.align		4
.L_4:
        /*001c*/ 	.word	index@(_Z9addKernelPiPKiS1_)
        /*0020*/ 	.word	0x00000000
.L_5:


//--------------------- .nv.compat                --------------------------
	.section	.nv.compat,"",@"SHT_CUDA_COMPAT_INFO"
	.align	4
        /*0000*/ 	.byte	0x02, 0x09, 0x00, 0x00, 0x02, 0x02, 0x01, 0x00, 0x02, 0x05, 0x05, 0x00, 0x03, 0x07, 0x01, 0x01
        /*0010*/ 	.byte	0x02, 0x03, 0x00, 0x00, 0x02, 0x06, 0x01, 0x00, 0x04, 0x0b, 0x08, 0x00, 0x09, 0x00, 0x00, 0x00
        /*0020*/ 	.byte	0x00, 0x00, 0x00, 0x00


//--------------------- .nv.info._Z9addKernelPiPKiS1_ --------------------------
	.section	.nv.info._Z9addKernelPiPKiS1_,"",@"SHT_CUDA_INFO"
	.sectionflags	@""
	.align	4


	//----- nvinfo : EIATTR_CUDA_API_VERSION
	.align		4
        /*0000*/ 	.byte	0x04, 0x37
        /*0002*/ 	.short	(.L_7 - .L_6)
.L_6:
        /*0004*/ 	.word	0x00000082


	//----- nvinfo : EIATTR_KPARAM_INFO
	.align		4
.L_7:
        /*0008*/ 	.byte	0x04, 0x17
        /*000a*/ 	.short	(.L_9 - .L_8)
.L_8:
        /*000c*/ 	.word	0x00000000
        /*0010*/ 	.short	0x0002
        /*0012*/ 	.short	0x0010
        /*0014*/ 	.byte	0x00, 0xf5, 0x21, 0x00


	//----- nvinfo : EIATTR_KPARAM_INFO
	.align		4
.L_9:
        /*0018*/ 	.byte	0x04, 0x17
        /*001a*/ 	.short	(.L_11 - .L_10)
.L_10:
        /*001c*/ 	.word	0x00000000
        /*0020*/ 	.short	0x0001
        /*0022*/ 	.short	0x0008
        /*0024*/ 	.byte	0x00, 0xf5, 0x21, 0x00


	//----- nvinfo : EIATTR_KPARAM_INFO
	.align		4
.L_11:
        /*0028*/ 	.byte	0x04, 0x17
        /*002a*/ 	.short	(.L_13 - .L_12)
.L_12:
        /*002c*/ 	.word	0x00000000
        /*0030*/ 	.short	0x0000
        /*0032*/ 	.short	0x0000
        /*0034*/ 	.byte	0x00, 0xf5, 0x21, 0x00


	//----- nvinfo : EIATTR_SPARSE_MMA_MASK
	.align		4
.L_13:
        /*0038*/ 	.byte	0x03, 0x50
        /*003a*/ 	.short	0x0000


	//----- nvinfo : EIATTR_MAXREG_COUNT
	.align		4
        /*003c*/ 	.byte	0x03, 0x1b
        /*003e*/ 	.short	0x00ff


	//----- nvinfo : EIATTR_MERCURY_ISA_VERSION
	.align		4
        /*0040*/ 	.byte	0x03, 0x5f
        /*0042*/ 	.short	0x0101


	//----- nvinfo : EIATTR_VRC_CTA_INIT_COUNT
	.align		4
        /*0044*/ 	.byte	0x02, 0x4a
	.zero		1
	.zero		1


	//----- nvinfo : EIATTR_EXIT_INSTR_OFFSETS
	.align		4
        /*0048*/ 	.byte	0x04, 0x1c
        /*004a*/ 	.short	(.L_15 - .L_14)


	//   ....[0]....
.L_14:
        /*004c*/ 	.word	0x00000150


	//----- nvinfo : EIATTR_CBANK_PARAM_SIZE
	.align		4
.L_15:
        /*0050*/ 	.byte	0x03, 0x19
        /*0052*/ 	.short	0x0018


	//----- nvinfo : EIATTR_PARAM_CBANK
	.align		4
        /*0054*/ 	.byte	0x04, 0x0a
        /*0056*/ 	.short	(.L_17 - .L_16)
	.align		4
.L_16:
        /*0058*/ 	.word	index@(.nv.constant0._Z9addKernelPiPKiS1_)
        /*005c*/ 	.short	0x0380
        /*005e*/ 	.short	0x0018


	//----- nvinfo : EIATTR_SW_WAR
	.align		4
.L_17:
        /*0060*/ 	.byte	0x04, 0x36
        /*0062*/ 	.short	(.L_19 - .L_18)
.L_18:
        /*0064*/ 	.word	0x00000008
.L_19:


//--------------------- .nv.callgraph             --------------------------
	.section	.nv.callgraph,"",@"SHT_CUDA_CALLGRAPH"
	.align	4
	.sectionentsize	8
	.align		4
        /*0000*/ 	.word	0x00000000
	.align		4
        /*0004*/ 	.word	0xffffffff
	.align		4
        /*0008*/ 	.word	0x00000000
	.align		4
        /*000c*/ 	.word	0xfffffffe
	.align		4
        /*0010*/ 	.word	0x00000000
	.align		4
        /*0014*/ 	.word	0xfffffffd
	.align		4
        /*0018*/ 	.word	0x00000000
	.align		4
        /*001c*/ 	.word	0xfffffffc


//--------------------- .text._Z9addKernelPiPKiS1_ --------------------------
	.section	.text._Z9addKernelPiPKiS1_,"ax",@progbits
	.align	128
        .global         _Z9addKernelPiPKiS1_
        .type           _Z9addKernelPiPKiS1_,@function
        .size           _Z9addKernelPiPKiS1_,(.L_x_1 - _Z9addKernelPiPKiS1_)
        .other          _Z9addKernelPiPKiS1_,@"STO_CUDA_ENTRY STV_DEFAULT"
_Z9addKernelPiPKiS1_:
.text._Z9addKernelPiPKiS1_:
[----:B------:R-:W-:Y:S01]  /*0000*/  LDC R1, c[0x0][0x37c] ;  /* 0x0000df00ff017b82 */ /* 0x000fe20000000800 */
[----:B------:R-:W0:Y:S01]  /*0010*/  S2R R0, SR_CTAID.X ;  /* 0x0000000000007919 */ /* 0x000e220000002500 */
[----:B------:R-:W0:Y:S06]  /*0020*/  LDCU UR6, c[0x0][0x360] ;  /* 0x00006c00ff0677ac */ /* 0x000e2c0008000800 */
[----:B------:R-:W1:Y:S01]  /*0030*/  LDC.64 R2, c[0x0][0x388] ;  /* 0x0000e200ff027b82 */ /* 0x000e620000000a00 */
[----:B------:R-:W0:Y:S01]  /*0040*/  S2R R7, SR_TID.X ;  /* 0x0000000000077919 */ /* 0x000e220000002100 */
[----:B------:R-:W2:Y:S01]  /*0050*/  LDCU UR7, c[0x0][0x364] ;  /* 0x00006c80ff0777ac */ /* 0x000ea20008000800 */
[----:B------:R-:W2:Y:S01]  /*0060*/  S2R R6, SR_CTAID.Y ;  /* 0x0000000000067919 */ /* 0x000ea20000002600 */
[----:B------:R-:W3:Y:S04]  /*0070*/  LDCU.64 UR4, c[0x0][0x358] ;  /* 0x00006b00ff0477ac */ /* 0x000ee80008000a00 */
[----:B------:R-:W4:Y:S01]  /*0080*/  LDC.64 R4, c[0x0][0x390] ;  /* 0x0000e400ff047b82 */ /* 0x000f220000000a00 */
[----:B------:R-:W2:Y:S01]  /*0090*/  S2R R9, SR_TID.Y ;  /* 0x0000000000097919 */ /* 0x000ea20000002200 */
[----:B0-----:R-:W-:-:S02]  /*00a0*/  IMAD R0, R0, UR6, R7 ;  /* 0x0000000600007c24 */ /* 0x001fc4000f8e0207 */
[----:B--2---:R-:W-:-:S04]  /*00b0*/  IMAD R7, R6, UR7, R9 ;  /* 0x0000000706077c24 */ /* 0x004fc8000f8e0209 */
[----:B------:R-:W-:Y:S02]  /*00c0*/  IMAD R9, R0, 0x5, R7 ;  /* 0x0000000500097824 */ /* 0x000fe400078e0207 */
[----:B------:R-:W0:Y:S02]  /*00d0*/  LDC.64 R6, c[0x0][0x380] ;  /* 0x0000e000ff067b82 */ /* 0x000e240000000a00 */
[----:B-1----:R-:W-:-:S04]  /*00e0*/  IMAD.WIDE R2, R9, 0x4, R2 ;  /* 0x0000000409027825 */ /* 0x002fc800078e0202 */
[C---:B----4-:R-:W-:Y:S02]  /*00f0*/  IMAD.WIDE R4, R9.reuse, 0x4, R4 ;  /* 0x0000000409047825 */ /* 0x050fe400078e0204 */
[----:B---3--:R-:W2:Y:S04]  /*0100*/  LDG.E R2, desc[UR4][R2.64] ;  /* 0x0000000402027981 */ /* 0x008ea8000c1e1900 */
[----:B------:R-:W2:Y:S01]  /*0110*/  LDG.E R5, desc[UR4][R4.64] ;  /* 0x0000000404057981 */ /* 0x000ea2000c1e1900 */
[----:B0-----:R-:W-:Y:S01]  /*0120*/  IMAD.WIDE R6, R9, 0x4, R6 ;  /* 0x0000000409067825 */ /* 0x001fe200078e0206 */
[----:B--2---:R-:W-:-:S05]  /*0130*/  IADD3 R9, PT, PT, R2, R5, RZ ;  /* 0x0000000502097210 */ /* 0x004fca0007ffe0ff */
[----:B------:R-:W-:Y:S01]  /*0140*/  STG.E desc[UR4][R6.64], R9 ;  /* 0x0000000906007986 */ /* 0x000fe2000c101904 */
[----:B------:R-:W-:Y:S05]  /*0150*/  EXIT ;  /* 0x000000000000794d */ /* 0x000fea0003800000 */
.L_x_0:
[----:B------:R-:W-:-:S00]  /*0160*/  BRA `(.L_x_0) ;  /* 0xfffffffc00fc7947 */ /* 0x000fc0000383ffff */
[----:B------:R-:W-:-:S00]  /*0170*/  NOP ;  /* 0x0000000000007918 */ /* 0x000fc00000000000 */
        /* <DEDUP_REMOVED lines=8> */
.L_x_1:


//--------------------- .nv.shared.reserved.0     --------------------------
	.section	.nv.shared.reserved.0,"aw",@nobits
	.weak		__nv_reservedSMEM_offset_0_alias
	.size		__nv_reservedSMEM_offset_0_alias, 0, 64
	.other		__nv_reservedSMEM_offset_0_alias,@"STO_CUDA_RESERVED_SHARED STV_DEFAULT"
__nv_reservedSMEM_offset_0_alias:
	.zero		0
	.zero		64


//--------------------- .nv.constant0._Z9addKernelPiPKiS1_ --------------------------
	.section	.nv.constant0._Z9addKernelPiPKiS1_,"a",@progbits
	.sectionflags	@""
	.align	4
.nv.constant0._Z9addKernelPiPKiS1_:
	.zero		920


//--------------------- SYMBOLS --------------------------

	.type		.nv.reservedSmem.offset0,@object
	.size		.nv.reservedSmem.offset0,0x4
